	.headerflags	@"EF_CUDA_TEXMODE_UNIFIED EF_CUDA_64BIT_ADDRESS EF_CUDA_ACCELERATORS EF_CUDA_SM90 EF_CUDA_VIRTUAL_SM(EF_CUDA_SM90)"
	.elftype	@"ET_EXEC"


//--------------------- .nv.info                  --------------------------
	.section	.nv.info,"",@"SHT_CUDA_INFO"
	.align	4


	//----- nvinfo : EIATTR_REGCOUNT
	.align		4
        /*0000*/ 	.byte	0x04, 0x2f
        /*0002*/ 	.short	(.L_1 - .L_0)
	.align		4
.L_0:
        /*0004*/ 	.word	index@(triton_poi_fused_convolution_relu_8)
        /*0008*/ 	.word	0x00000016


	//----- nvinfo : EIATTR_MIN_STACK_SIZE
	.align		4
.L_1:
        /*000c*/ 	.byte	0x04, 0x12
        /*000e*/ 	.short	(.L_3 - .L_2)
	.align		4
.L_2:
        /*0010*/ 	.word	index@(triton_poi_fused_convolution_relu_8)
        /*0014*/ 	.word	0x00000000


	//----- nvinfo : EIATTR_FRAME_SIZE
	.align		4
.L_3:
        /*0018*/ 	.byte	0x04, 0x11
        /*001a*/ 	.short	(.L_5 - .L_4)
	.align		4
.L_4:
        /*001c*/ 	.word	index@(triton_poi_fused_convolution_relu_8)
        /*0020*/ 	.word	0x00000000


	//----- nvinfo : EIATTR_MIN_STACK_SIZE
	.align		4
.L_5:
        /*0024*/ 	.byte	0x04, 0x12
        /*0026*/ 	.short	(.L_7 - .L_6)
	.align		4
.L_6:
        /*0028*/ 	.word	index@(triton_poi_fused_convolution_relu_8)
        /*002c*/ 	.word	0x00000000
.L_7:


//--------------------- .nv.info.triton_poi_fused_convolution_relu_8 --------------------------
	.section	.nv.info.triton_poi_fused_convolution_relu_8,"",@"SHT_CUDA_INFO"
	.sectionflags	@""
	.align	4


	//----- nvinfo : EIATTR_CUDA_API_VERSION
	.align		4
        /*0000*/ 	.byte	0x04, 0x37
        /*0002*/ 	.short	(.L_9 - .L_8)
.L_8:
        /*0004*/ 	.word	0x0000007c


	//----- nvinfo : EIATTR_KPARAM_INFO
	.align		4
.L_9:
        /*0008*/ 	.byte	0x04, 0x17
        /*000a*/ 	.short	(.L_11 - .L_10)
.L_10:
        /*000c*/ 	.word	0x00000000
        /*0010*/ 	.short	0x0004
        /*0012*/ 	.short	0x001c
        /*0014*/ 	.byte	0x00, 0xf0, 0x11, 0x00


	//----- nvinfo : EIATTR_KPARAM_INFO
	.align		4
.L_11:
        /*0018*/ 	.byte	0x04, 0x17
        /*001a*/ 	.short	(.L_13 - .L_12)
.L_12:
        /*001c*/ 	.word	0x00000000
        /*0020*/ 	.short	0x0003
        /*0022*/ 	.short	0x0018
        /*0024*/ 	.byte	0x00, 0xf0, 0x11, 0x00


	//----- nvinfo : EIATTR_KPARAM_INFO
	.align		4
.L_13:
        /*0028*/ 	.byte	0x04, 0x17
        /*002a*/ 	.short	(.L_15 - .L_14)
.L_14:
        /*002c*/ 	.word	0x00000000
        /*0030*/ 	.short	0x0002
        /*0032*/ 	.short	0x0010
        /*0034*/ 	.byte	0x00, 0xf4, 0x21, 0x00


	//----- nvinfo : EIATTR_KPARAM_INFO
	.align		4
.L_15:
        /*0038*/ 	.byte	0x04, 0x17
        /*003a*/ 	.short	(.L_17 - .L_16)
.L_16:
        /*003c*/ 	.word	0x00000000
        /*0040*/ 	.short	0x0001
        /*0042*/ 	.short	0x0008
        /*0044*/ 	.byte	0x00, 0xf4, 0x21, 0x00


	//----- nvinfo : EIATTR_KPARAM_INFO
	.align		4
.L_17:
        /*0048*/ 	.byte	0x04, 0x17
        /*004a*/ 	.short	(.L_19 - .L_18)
.L_18:
        /*004c*/ 	.word	0x00000000
        /*0050*/ 	.short	0x0000
        /*0052*/ 	.short	0x0000
        /*0054*/ 	.byte	0x00, 0xf4, 0x21, 0x00


	//----- nvinfo : EIATTR_SPARSE_MMA_MASK
	.align		4
.L_19:
        /*0058*/ 	.byte	0x03, 0x50
        /*005a*/ 	.short	0x0000


	//----- nvinfo : EIATTR_MAXREG_COUNT
	.align		4
        /*005c*/ 	.byte	0x03, 0x1b
        /*005e*/ 	.short	0x00ff


	//----- nvinfo : EIATTR_EXIT_INSTR_OFFSETS
	.align		4
        /*0060*/ 	.byte	0x04, 0x1c
        /*0062*/ 	.short	(.L_21 - .L_20)


	//   ....[0]....
.L_20:
        /*0064*/ 	.word	0x000004e0


	//   ....[1]....
        /*0068*/ 	.word	0x00000530


	//----- nvinfo : EIATTR_REQNTID
	.align		4
.L_21:
        /*006c*/ 	.byte	0x04, 0x10
        /*006e*/ 	.short	(.L_23 - .L_22)
.L_22:
        /*0070*/ 	.word	0x00000080
        /*0074*/ 	.word	0x00000001
        /*0078*/ 	.word	0x00000001


	//----- nvinfo : EIATTR_CBANK_PARAM_SIZE
	.align		4
.L_23:
        /*007c*/ 	.byte	0x03, 0x19
        /*007e*/ 	.short	0x0020


	//----- nvinfo : EIATTR_PARAM_CBANK
	.align		4
        /*0080*/ 	.byte	0x04, 0x0a
        /*0082*/ 	.short	(.L_25 - .L_24)
	.align		4
.L_24:
        /*0084*/ 	.word	index@(.nv.constant0.triton_poi_fused_convolution_relu_8)
        /*0088*/ 	.short	0x0210
        /*008a*/ 	.short	0x0020


	//----- nvinfo : EIATTR_SW_WAR
	.align		4
.L_25:
        /*008c*/ 	.byte	0x04, 0x36
        /*008e*/ 	.short	(.L_27 - .L_26)
.L_26:
        /*0090*/ 	.word	0x00000008
.L_27:


//--------------------- .nv.callgraph             --------------------------
	.section	.nv.callgraph,"",@"SHT_CUDA_CALLGRAPH"
	.align	4
	.sectionentsize	8
	.align		4
        /*0000*/ 	.word	0x00000000
	.align		4
        /*0004*/ 	.word	0xffffffff
	.align		4
        /*0008*/ 	.word	0x00000000
	.align		4
        /*000c*/ 	.word	0xfffffffe
	.align		4
        /*0010*/ 	.word	0x00000000
	.align		4
        /*0014*/ 	.word	0xfffffffd
	.align		4
        /*0018*/ 	.word	0x00000000
	.align		4
        /*001c*/ 	.word	0xfffffffc


//--------------------- .text.triton_poi_fused_convolution_relu_8 --------------------------
	.section	.text.triton_poi_fused_convolution_relu_8,"ax",@progbits
	.sectionflags	@"SHF_BARRIERS=1"
	.align	128
        .global         triton_poi_fused_convolution_relu_8
        .type           triton_poi_fused_convolution_relu_8,@function
        .size           triton_poi_fused_convolution_relu_8,(.L_x_1 - triton_poi_fused_convolution_relu_8)
        .other          triton_poi_fused_convolution_relu_8,@"STO_CUDA_ENTRY STV_DEFAULT"
triton_poi_fused_convolution_relu_8:
.text.triton_poi_fused_convolution_relu_8:
[----:B------:R-:W0:Y:S01]  /*0000*/  LDC R1, c[0x0][0x28] ;  /* 0x00000a00ff017b82 */ /* 0x000e220000000800 */
[----:B------:R-:W1:Y:S07]  /*0010*/  S2R R3, SR_TID.X ;  /* 0x0000000000037919 */ /* 0x000e6e0000002100 */
[----:B------:R-:W2:Y:S01]  /*0020*/  LDC.64 R14, c[0x0][0x210] ;  /* 0x00008400ff0e7b82 */ /* 0x000ea20000000a00 */
[----:B------:R-:W-:Y:S02]  /*0030*/  CS2R R8, SRZ ;  /* 0x0000000000087805 */ /* 0x000fe4000001ff00 */
[----:B------:R-:W-:Y:S01]  /*0040*/  CS2R R10, SRZ ;  /* 0x00000000000a7805 */ /* 0x000fe2000001ff00 */
[----:B------:R-:W3:Y:S01]  /*0050*/  S2R R2, SR_CTAID.Y ;  /* 0x0000000000027919 */ /* 0x000ee20000002600 */
[----:B------:R-:W-:Y:S01]  /*0060*/  ULDC.64 UR6, c[0x0][0x208] ;  /* 0x0000820000067ab9 */ /* 0x000fe20000000a00 */
[----:B------:R-:W4:Y:S02]  /*0070*/  S2R R0, SR_CTAID.X ;  /* 0x0000000000007919 */ /* 0x000f240000002500 */
[----:B------:R-:W5:Y:S01]  /*0080*/  LDC.64 R16, c[0x0][0x218] ;  /* 0x00008600ff107b82 */ /* 0x000f620000000a00 */
[----:B-1----:R-:W-:-:S02]  /*0090*/  IMAD.SHL.U32 R13, R3, 0x4, RZ ;  /* 0x00000004030d7824 */ /* 0x002fc400078e00ff */
[----:B---3--:R-:W-:-:S03]  /*00a0*/  IMAD.SHL.U32 R2, R2, 0x200, RZ ;  /* 0x0000020002027824 */ /* 0x008fc600078e00ff */
[----:B------:R-:W-:Y:S02]  /*00b0*/  LOP3.LUT R13, R13, 0x1fc, RZ, 0xc0, !PT ;  /* 0x000001fc0d0d7812 */ /* 0x000fe400078ec0ff */
[----:B----4-:R-:W-:Y:S02]  /*00c0*/  ISETP.GE.AND P0, PT, R0, 0x31, PT ;  /* 0x000000310000780c */ /* 0x010fe40003f06270 */
[----:B------:R-:W-:-:S04]  /*00d0*/  LOP3.LUT R4, R2, R13, RZ, 0xfc, !PT ;  /* 0x0000000d02047212 */ /* 0x000fc800078efcff */
[C---:B------:R-:W-:Y:S01]  /*00e0*/  ISETP.GE.AND P2, PT, R4.reuse, 0x300, PT ;  /* 0x000003000400780c */ /* 0x040fe20003f46270 */
[C---:B------:R-:W-:Y:S01]  /*00f0*/  IMAD.HI R5, R4.reuse, 0x2aaaaaab, RZ ;  /* 0x2aaaaaab04057827 */ /* 0x040fe200078e02ff */
[----:B------:R-:W-:-:S04]  /*0100*/  ISETP.LT.AND P1, PT, R4, 0x300, !P0 ;  /* 0x000003000400780c */ /* 0x000fc80004721270 */
[----:B------:R-:W-:-:S04]  /*0110*/  SHF.R.U32.HI R6, RZ, 0x1f, R5 ;  /* 0x0000001fff067819 */ /* 0x000fc80000011605 */
[----:B------:R-:W-:-:S05]  /*0120*/  LEA.HI.SX32 R5, R5, R6, 0x1b ;  /* 0x0000000605057211 */ /* 0x000fca00078fdaff */
[----:B------:R-:W-:-:S04]  /*0130*/  IMAD R7, R5, -0xc0, R4 ;  /* 0xffffff4005077824 */ /* 0x000fc800078e0204 */
[----:B------:R-:W-:Y:S02]  /*0140*/  IMAD R6, R0, 0xc0, R7 ;  /* 0x000000c000067824 */ /* 0x000fe400078e0207 */
[----:B-----5:R-:W-:-:S04]  /*0150*/  IMAD.WIDE R16, R7, 0x4, R16 ;  /* 0x0000000407107825 */ /* 0x020fc800078e0210 */
[----:B------:R-:W-:Y:S01]  /*0160*/  IMAD R5, R5, 0x24c0, R6 ;  /* 0x000024c005057824 */ /* 0x000fe200078e0206 */
[----:B------:R-:W-:-:S03]  /*0170*/  CS2R R6, SRZ ;  /* 0x0000000000067805 */ /* 0x000fc6000001ff00 */
[----:B--2---:R-:W-:Y:S01]  /*0180*/  IMAD.WIDE R14, R5, 0x4, R14 ;  /* 0x00000004050e7825 */ /* 0x004fe200078e020e */
[----:B------:R-:W-:-:S04]  /*0190*/  CS2R R4, SRZ ;  /* 0x0000000000047805 */ /* 0x000fc8000001ff00 */
[----:B------:R-:W2:Y:S04]  /*01a0*/  @P1 LDG.E.EL.128 R8, desc[UR6][R14.64] ;  /* 0x000000060e081981 */ /* 0x000ea8000c2e1d00 */
[----:B------:R-:W2:Y:S01]  /*01b0*/  @!P2 LDG.E.EL.128 R4, desc[UR6][R16.64] ;  /* 0x000000061004a981 */ /* 0x000ea2000c2e1d00 */
[----:B------:R-:W1:Y:S01]  /*01c0*/  S2UR UR5, SR_CgaCtaId ;  /* 0x00000000000579c3 */ /* 0x000e620000008800 */
[----:B------:R-:W-:Y:S02]  /*01d0*/  UMOV UR4, 0x400 ;  /* 0x0000040000047882 */ /* 0x000fe40000000000 */
[----:B-1----:R-:W-:-:S06]  /*01e0*/  UPRMT UR4, UR5, 0x654, UR4 ;  /* 0x0000065405047896 */ /* 0x002fcc0008000004 */
[----:B------:R-:W-:Y:S02]  /*01f0*/  LEA R13, R13, UR4, 0x3 ;  /* 0x000000040d0d7c11 */ /* 0x000fe4000f8e18ff */
[----:B--2---:R-:W-:Y:S01]  /*0200*/  FSETP.GEU.AND P4, PT, R8, -R4, PT ;  /* 0x800000040800720b */ /* 0x004fe20003f8e000 */
[----:B------:R-:W-:Y:S01]  /*0210*/  FADD R4, R4, R8 ;  /* 0x0000000804047221 */ /* 0x000fe20000000000 */
[----:B------:R-:W-:Y:S01]  /*0220*/  FSETP.GEU.AND P3, PT, R9, -R5, PT ;  /* 0x800000050900720b */ /* 0x000fe20003f6e000 */
[----:B------:R-:W-:Y:S01]  /*0230*/  FADD R5, R5, R9 ;  /* 0x0000000905057221 */ /* 0x000fe20000000000 */
[----:B------:R-:W-:Y:S01]  /*0240*/  FSETP.GEU.AND P2, PT, R10, -R6, PT ;  /* 0x800000060a00720b */ /* 0x000fe20003f4e000 */
[----:B------:R-:W-:Y:S01]  /*0250*/  FADD R6, R6, R10 ;  /* 0x0000000a06067221 */ /* 0x000fe20000000000 */
[----:B------:R-:W-:Y:S01]  /*0260*/  FSETP.GEU.AND P1, PT, R11, -R7, PT ;  /* 0x800000070b00720b */ /* 0x000fe20003f2e000 */
[----:B------:R-:W-:Y:S01]  /*0270*/  FADD R11, R7, R11 ;  /* 0x0000000b070b7221 */ /* 0x000fe20000000000 */
[----:B------:R-:W-:-:S02]  /*0280*/  FSEL R8, R4, RZ, P4 ;  /* 0x000000ff04087208 */ /* 0x000fc40002000000 */
[----:B------:R-:W-:Y:S02]  /*0290*/  FSEL R9, R5, RZ, P3 ;  /* 0x000000ff05097208 */ /* 0x000fe40001800000 */
[----:B------:R-:W-:Y:S02]  /*02a0*/  FSEL R6, R6, RZ, P2 ;  /* 0x000000ff06067208 */ /* 0x000fe40001000000 */
[----:B------:R-:W-:Y:S01]  /*02b0*/  FSEL R10, R11, RZ, P1 ;  /* 0x000000ff0b0a7208 */ /* 0x000fe20000800000 */
[----:B------:R-:W-:Y:S04]  /*02c0*/  STS [R13], R8 ;  /* 0x000000080d007388 */ /* 0x000fe80000000800 */
[----:B------:R1:W-:Y:S04]  /*02d0*/  STS [R13+0x8], R9 ;  /* 0x000008090d007388 */ /* 0x0003e80000000800 */
[----:B------:R-:W-:Y:S04]  /*02e0*/  STS [R13+0x10], R6 ;  /* 0x000010060d007388 */ /* 0x000fe80000000800 */
[----:B------:R2:W-:Y:S01]  /*02f0*/  STS [R13+0x18], R10 ;  /* 0x0000180a0d007388 */ /* 0x0005e20000000800 */
[----:B------:R-:W-:-:S04]  /*0300*/  LOP3.LUT R7, R3, 0x7f, RZ, 0xc0, !PT ;  /* 0x0000007f03077812 */ /* 0x000fc800078ec0ff */
[C---:B------:R-:W-:Y:S02]  /*0310*/  LOP3.LUT R4, R7.reuse, 0x80, RZ, 0xfc, !PT ;  /* 0x0000008007047812 */ /* 0x040fe400078efcff */
[C---:B------:R-:W-:Y:S02]  /*0320*/  LOP3.LUT R5, R7.reuse, 0x100, RZ, 0xfc, !PT ;  /* 0x0000010007057812 */ /* 0x040fe400078efcff */
[----:B------:R-:W-:Y:S01]  /*0330*/  LEA R12, R7, UR4, 0x3 ;  /* 0x00000004070c7c11 */ /* 0x000fe2000f8e18ff */
[----:B------:R-:W-:Y:S01]  /*0340*/  BAR.SYNC.DEFER_BLOCKING 0x0 ;  /* 0x0000000000007b1d */ /* 0x000fe20000010000 */
[----:B------:R-:W-:Y:S02]  /*0350*/  LEA R14, R4, UR4, 0x3 ;  /* 0x00000004040e7c11 */ /* 0x000fe4000f8e18ff */
[----:B------:R-:W-:-:S05]  /*0360*/  LEA R16, R5, UR4, 0x3 ;  /* 0x0000000405107c11 */ /* 0x000fca000f8e18ff */
[----:B------:R-:W3:Y:S01]  /*0370*/  LDC.64 R4, c[0x0][0x220] ;  /* 0x00008800ff047b82 */ /* 0x000ee20000000a00 */
[----:B------:R-:W4:Y:S04]  /*0380*/  LDS R15, [R12] ;  /* 0x000000000c0f7984 */ /* 0x000f280000000800 */
[----:B------:R-:W5:Y:S04]  /*0390*/  LDS R17, [R14] ;  /* 0x000000000e117984 */ /* 0x000f680000000800 */
[----:B------:R-:W4:Y:S01]  /*03a0*/  LDS R19, [R16] ;  /* 0x0000000010137984 */ /* 0x000f220000000800 */
[----:B------:R-:W-:-:S02]  /*03b0*/  LOP3.LUT R3, R2, 0x7f, R3, 0xf8, !PT ;  /* 0x0000007f02037812 */ /* 0x000fc400078ef803 */
[----:B-1----:R-:W-:Y:S02]  /*03c0*/  LOP3.LUT R9, R2, 0x80, R7, 0xfe, !PT ;  /* 0x0000008002097812 */ /* 0x002fe400078efe07 */
[----:B------:R-:W-:Y:S02]  /*03d0*/  LOP3.LUT R11, R2, 0x100, R7, 0xfe, !PT ;  /* 0x00000100020b7812 */ /* 0x000fe400078efe07 */
[----:B--2---:R-:W-:Y:S02]  /*03e0*/  LOP3.LUT R13, R2, 0x180, R7, 0xfe, !PT ;  /* 0x00000180020d7812 */ /* 0x004fe400078efe07 */
[----:B------:R-:W-:Y:S02]  /*03f0*/  ISETP.LT.AND P1, PT, R3, 0x300, !P0 ;  /* 0x000003000300780c */ /* 0x000fe40004721270 */
[----:B------:R-:W-:Y:S02]  /*0400*/  ISETP.LT.AND P2, PT, R9, 0x300, !P0 ;  /* 0x000003000900780c */ /* 0x000fe40004741270 */
[----:B------:R-:W-:Y:S01]  /*0410*/  ISETP.LT.AND P3, PT, R11, 0x300, !P0 ;  /* 0x000003000b00780c */ /* 0x000fe20004761270 */
[--C-:B------:R-:W-:Y:S01]  /*0420*/  IMAD R3, R3, 0x31, R0.reuse ;  /* 0x0000003103037824 */ /* 0x100fe200078e0200 */
[----:B------:R-:W-:Y:S01]  /*0430*/  ISETP.LT.AND P0, PT, R13, 0x300, !P0 ;  /* 0x000003000d00780c */ /* 0x000fe20004701270 */
[----:B------:R-:W-:-:S02]  /*0440*/  IMAD R9, R9, 0x31, R0 ;  /* 0x0000003109097824 */ /* 0x000fc400078e0200 */
[----:B------:R-:W-:Y:S01]  /*0450*/  IMAD R11, R11, 0x31, R0 ;  /* 0x000000310b0b7824 */ /* 0x000fe200078e0200 */
[----:B------:R-:W-:Y:S01]  /*0460*/  LOP3.LUT R10, R7, 0x180, RZ, 0xfc, !PT ;  /* 0x00000180070a7812 */ /* 0x000fe200078efcff */
[----:B---3--:R-:W-:-:S04]  /*0470*/  IMAD.WIDE R2, R3, 0x4, R4 ;  /* 0x0000000403027825 */ /* 0x008fc800078e0204 */
[----:B------:R-:W-:-:S04]  /*0480*/  IMAD.WIDE R8, R9, 0x4, R4 ;  /* 0x0000000409087825 */ /* 0x000fc800078e0204 */
[----:B------:R-:W-:Y:S01]  /*0490*/  IMAD.WIDE R6, R11, 0x4, R4 ;  /* 0x000000040b067825 */ /* 0x000fe200078e0204 */
[----:B------:R-:W-:Y:S01]  /*04a0*/  LEA R10, R10, UR4, 0x3 ;  /* 0x000000040a0a7c11 */ /* 0x000fe2000f8e18ff */
[----:B----4-:R1:W-:Y:S04]  /*04b0*/  @P1 STG.E desc[UR6][R2.64], R15 ;  /* 0x0000000f02001986 */ /* 0x0103e8000c101906 */
[----:B-----5:R1:W-:Y:S04]  /*04c0*/  @P2 STG.E desc[UR6][R8.64], R17 ;  /* 0x0000001108002986 */ /* 0x0203e8000c101906 */
[----:B0-----:R1:W-:Y:S01]  /*04d0*/  @P3 STG.E desc[UR6][R6.64], R19 ;  /* 0x0000001306003986 */ /* 0x0013e2000c101906 */
[----:B------:R-:W-:Y:S05]  /*04e0*/  @!P0 EXIT ;  /* 0x000000000000894d */ /* 0x000fea0003800000 */
[----:B-1----:R-:W0:Y:S01]  /*04f0*/  LDS R3, [R10] ;  /* 0x000000000a037984 */ /* 0x002e220000000800 */
[----:B------:R-:W-:-:S04]  /*0500*/  IMAD R13, R13, 0x31, R0 ;  /* 0x000000310d0d7824 */ /* 0x000fc800078e0200 */
[----:B------:R-:W-:-:S05]  /*0510*/  IMAD.WIDE R4, R13, 0x4, R4 ;  /* 0x000000040d047825 */ /* 0x000fca00078e0204 */
[----:B0-----:R-:W-:Y:S01]  /*0520*/  STG.E desc[UR6][R4.64], R3 ;  /* 0x0000000304007986 */ /* 0x001fe2000c101906 */
[----:B------:R-:W-:Y:S05]  /*0530*/  EXIT ;  /* 0x000000000000794d */ /* 0x000fea0003800000 */
.L_x_0:
[----:B------:R-:W-:-:S00]  /*0540*/  BRA `(.L_x_0) ;  /* 0xfffffffc00fc7947 */ /* 0x000fc0000383ffff */
[----:B------:R-:W-:-:S00]  /*0550*/  NOP ;  /* 0x0000000000007918 */ /* 0x000fc00000000000 */
        /* <DEDUP_REMOVED lines=10> */
.L_x_1:


//--------------------- .nv.shared.triton_poi_fused_convolution_relu_8 --------------------------
	.section	.nv.shared.triton_poi_fused_convolution_relu_8,"aw",@nobits
	.sectionflags	@""
	.align	16
	.zero		1024


//--------------------- .nv.constant0.triton_poi_fused_convolution_relu_8 --------------------------
	.section	.nv.constant0.triton_poi_fused_convolution_relu_8,"a",@progbits
	.sectionflags	@""
	.align	4
.nv.constant0.triton_poi_fused_convolution_relu_8:
	.zero		560
